//
// Generated by NVIDIA NVVM Compiler
//
// Compiler Build ID: CL-36424714
// Cuda compilation tools, release 13.0, V13.0.88
// Based on NVVM 20.0.0
//

.version 9.0
.target sm_100
.address_size 64

	// .globl	_Z16multiplicaMatrizPdS_S_i
// _ZZ16multiplicaMatrizPdS_S_iE10subMatrizA has been demoted
// _ZZ16multiplicaMatrizPdS_S_iE10subMatrizB has been demoted

.visible .entry _Z16multiplicaMatrizPdS_S_i(
	.param .u64 .ptr .align 1 _Z16multiplicaMatrizPdS_S_i_param_0,
	.param .u64 .ptr .align 1 _Z16multiplicaMatrizPdS_S_i_param_1,
	.param .u64 .ptr .align 1 _Z16multiplicaMatrizPdS_S_i_param_2,
	.param .u32 _Z16multiplicaMatrizPdS_S_i_param_3
)
{
	.reg .pred 	%p<12>;
	.reg .b32 	%r<55>;
	.reg .b64 	%rd<20>;
	.reg .b64 	%fd<108>;
	// demoted variable
	.shared .align 8 .b8 _ZZ16multiplicaMatrizPdS_S_iE10subMatrizA[512];
	// demoted variable
	.shared .align 8 .b8 _ZZ16multiplicaMatrizPdS_S_iE10subMatrizB[512];
	ld.param.u64 	%rd5, [_Z16multiplicaMatrizPdS_S_i_param_0];
	ld.param.u64 	%rd6, [_Z16multiplicaMatrizPdS_S_i_param_1];
	ld.param.u32 	%r30, [_Z16multiplicaMatrizPdS_S_i_param_3];
	cvta.to.global.u64 	%rd1, %rd6;
	cvta.to.global.u64 	%rd2, %rd5;
	mov.u32 	%r32, %ctaid.x;
	shl.b32 	%r33, %r32, 3;
	mov.u32 	%r1, %tid.x;
	add.s32 	%r2, %r33, %r1;
	mov.u32 	%r34, %ctaid.y;
	shl.b32 	%r3, %r34, 3;
	mov.u32 	%r4, %tid.y;
	add.s32 	%r5, %r3, %r4;
	mov.u32 	%r6, %nctaid.x;
	mul.lo.s32 	%r7, %r30, %r2;
	add.s32 	%r8, %r7, %r4;
	mul.lo.s32 	%r9, %r30, %r30;
	shl.b32 	%r35, %r1, 6;
	mov.u32 	%r36, _ZZ16multiplicaMatrizPdS_S_iE10subMatrizA;
	add.s32 	%r10, %r36, %r35;
	shl.b32 	%r37, %r4, 3;
	add.s32 	%r11, %r10, %r37;
	mov.u32 	%r38, _ZZ16multiplicaMatrizPdS_S_iE10subMatrizB;
	add.s32 	%r13, %r38, %r37;
	add.s32 	%r12, %r13, %r35;
	setp.eq.s32 	%p1, %r6, 1;
	mov.f64 	%fd107, 0d0000000000000000;
	mov.b32 	%r54, 0;
	@%p1 bra 	$L__BB0_12;
	and.b32  	%r39, %r6, -2;
	neg.s32 	%r53, %r39;
	add.s32 	%r40, %r1, 8;
	mad.lo.s32 	%r41, %r30, %r40, %r4;
	add.s32 	%r51, %r41, %r3;
	shl.b32 	%r16, %r30, 4;
	mad.lo.s32 	%r42, %r1, %r30, %r4;
	add.s32 	%r50, %r42, %r3;
	mov.f64 	%fd107, 0d0000000000000000;
	mov.u32 	%r52, %r8;
$L__BB0_2:
	setp.ge.s32 	%p2, %r52, %r9;
	mul.wide.s32 	%rd7, %r52, 8;
	add.s64 	%rd3, %rd2, %rd7;
	mov.f64 	%fd99, 0d0000000000000000;
	@%p2 bra 	$L__BB0_4;
	ld.global.f64 	%fd99, [%rd3];
$L__BB0_4:
	st.shared.f64 	[%r11], %fd99;
	setp.ge.s32 	%p3, %r50, %r9;
	mov.f64 	%fd100, 0d0000000000000000;
	@%p3 bra 	$L__BB0_6;
	mul.wide.s32 	%rd8, %r50, 8;
	add.s64 	%rd9, %rd1, %rd8;
	ld.global.f64 	%fd100, [%rd9];
$L__BB0_6:
	st.shared.f64 	[%r12], %fd100;
	bar.sync 	0;
	ld.shared.f64 	%fd26, [%r10];
	ld.shared.f64 	%fd27, [%r13];
	fma.rn.f64 	%fd28, %fd26, %fd27, %fd107;
	ld.shared.f64 	%fd29, [%r10+8];
	ld.shared.f64 	%fd30, [%r13+64];
	fma.rn.f64 	%fd31, %fd29, %fd30, %fd28;
	ld.shared.f64 	%fd32, [%r10+16];
	ld.shared.f64 	%fd33, [%r13+128];
	fma.rn.f64 	%fd34, %fd32, %fd33, %fd31;
	ld.shared.f64 	%fd35, [%r10+24];
	ld.shared.f64 	%fd36, [%r13+192];
	fma.rn.f64 	%fd37, %fd35, %fd36, %fd34;
	ld.shared.f64 	%fd38, [%r10+32];
	ld.shared.f64 	%fd39, [%r13+256];
	fma.rn.f64 	%fd40, %fd38, %fd39, %fd37;
	ld.shared.f64 	%fd41, [%r10+40];
	ld.shared.f64 	%fd42, [%r13+320];
	fma.rn.f64 	%fd43, %fd41, %fd42, %fd40;
	ld.shared.f64 	%fd44, [%r10+48];
	ld.shared.f64 	%fd45, [%r13+384];
	fma.rn.f64 	%fd46, %fd44, %fd45, %fd43;
	ld.shared.f64 	%fd47, [%r10+56];
	ld.shared.f64 	%fd48, [%r13+448];
	fma.rn.f64 	%fd6, %fd47, %fd48, %fd46;
	bar.sync 	0;
	add.s32 	%r43, %r52, 8;
	setp.ge.s32 	%p4, %r43, %r9;
	mov.f64 	%fd101, 0d0000000000000000;
	@%p4 bra 	$L__BB0_8;
	ld.global.f64 	%fd101, [%rd3+64];
$L__BB0_8:
	st.shared.f64 	[%r11], %fd101;
	setp.ge.s32 	%p5, %r51, %r9;
	mov.f64 	%fd102, 0d0000000000000000;
	@%p5 bra 	$L__BB0_10;
	mul.wide.s32 	%rd10, %r51, 8;
	add.s64 	%rd11, %rd1, %rd10;
	ld.global.f64 	%fd102, [%rd11];
$L__BB0_10:
	st.shared.f64 	[%r12], %fd102;
	bar.sync 	0;
	ld.shared.f64 	%fd50, [%r10];
	ld.shared.f64 	%fd51, [%r13];
	fma.rn.f64 	%fd52, %fd50, %fd51, %fd6;
	ld.shared.f64 	%fd53, [%r10+8];
	ld.shared.f64 	%fd54, [%r13+64];
	fma.rn.f64 	%fd55, %fd53, %fd54, %fd52;
	ld.shared.f64 	%fd56, [%r10+16];
	ld.shared.f64 	%fd57, [%r13+128];
	fma.rn.f64 	%fd58, %fd56, %fd57, %fd55;
	ld.shared.f64 	%fd59, [%r10+24];
	ld.shared.f64 	%fd60, [%r13+192];
	fma.rn.f64 	%fd61, %fd59, %fd60, %fd58;
	ld.shared.f64 	%fd62, [%r10+32];
	ld.shared.f64 	%fd63, [%r13+256];
	fma.rn.f64 	%fd64, %fd62, %fd63, %fd61;
	ld.shared.f64 	%fd65, [%r10+40];
	ld.shared.f64 	%fd66, [%r13+320];
	fma.rn.f64 	%fd67, %fd65, %fd66, %fd64;
	ld.shared.f64 	%fd68, [%r10+48];
	ld.shared.f64 	%fd69, [%r13+384];
	fma.rn.f64 	%fd70, %fd68, %fd69, %fd67;
	ld.shared.f64 	%fd71, [%r10+56];
	ld.shared.f64 	%fd72, [%r13+448];
	fma.rn.f64 	%fd107, %fd71, %fd72, %fd70;
	bar.sync 	0;
	add.s32 	%r53, %r53, 2;
	add.s32 	%r52, %r52, 16;
	add.s32 	%r51, %r51, %r16;
	add.s32 	%r50, %r50, %r16;
	setp.ne.s32 	%p6, %r53, 0;
	@%p6 bra 	$L__BB0_2;
	shl.b32 	%r44, %r6, 3;
	and.b32  	%r54, %r44, -16;
$L__BB0_12:
	and.b32  	%r45, %r6, 1;
	setp.eq.b32 	%p7, %r45, 1;
	not.pred 	%p8, %p7;
	@%p8 bra 	$L__BB0_18;
	add.s32 	%r28, %r8, %r54;
	setp.ge.s32 	%p9, %r28, %r9;
	mov.f64 	%fd105, 0d0000000000000000;
	@%p9 bra 	$L__BB0_15;
	mul.wide.s32 	%rd12, %r28, 8;
	add.s64 	%rd13, %rd2, %rd12;
	ld.global.f64 	%fd105, [%rd13];
$L__BB0_15:
	st.shared.f64 	[%r11], %fd105;
	add.s32 	%r46, %r54, %r1;
	mad.lo.s32 	%r29, %r46, %r30, %r5;
	setp.ge.s32 	%p10, %r29, %r9;
	mov.f64 	%fd106, 0d0000000000000000;
	@%p10 bra 	$L__BB0_17;
	mul.wide.s32 	%rd14, %r29, 8;
	add.s64 	%rd15, %rd1, %rd14;
	ld.global.f64 	%fd106, [%rd15];
$L__BB0_17:
	st.shared.f64 	[%r12], %fd106;
	bar.sync 	0;
	ld.shared.f64 	%fd75, [%r10];
	ld.shared.f64 	%fd76, [%r13];
	fma.rn.f64 	%fd77, %fd75, %fd76, %fd107;
	ld.shared.f64 	%fd78, [%r10+8];
	ld.shared.f64 	%fd79, [%r13+64];
	fma.rn.f64 	%fd80, %fd78, %fd79, %fd77;
	ld.shared.f64 	%fd81, [%r10+16];
	ld.shared.f64 	%fd82, [%r13+128];
	fma.rn.f64 	%fd83, %fd81, %fd82, %fd80;
	ld.shared.f64 	%fd84, [%r10+24];
	ld.shared.f64 	%fd85, [%r13+192];
	fma.rn.f64 	%fd86, %fd84, %fd85, %fd83;
	ld.shared.f64 	%fd87, [%r10+32];
	ld.shared.f64 	%fd88, [%r13+256];
	fma.rn.f64 	%fd89, %fd87, %fd88, %fd86;
	ld.shared.f64 	%fd90, [%r10+40];
	ld.shared.f64 	%fd91, [%r13+320];
	fma.rn.f64 	%fd92, %fd90, %fd91, %fd89;
	ld.shared.f64 	%fd93, [%r10+48];
	ld.shared.f64 	%fd94, [%r13+384];
	fma.rn.f64 	%fd95, %fd93, %fd94, %fd92;
	ld.shared.f64 	%fd96, [%r10+56];
	ld.shared.f64 	%fd97, [%r13+448];
	fma.rn.f64 	%fd107, %fd96, %fd97, %fd95;
	bar.sync 	0;
$L__BB0_18:
	max.s32 	%r48, %r2, %r5;
	setp.ge.s32 	%p11, %r48, %r30;
	@%p11 bra 	$L__BB0_20;
	ld.param.u64 	%rd19, [_Z16multiplicaMatrizPdS_S_i_param_2];
	add.s32 	%r49, %r7, %r5;
	cvta.to.global.u64 	%rd16, %rd19;
	mul.wide.s32 	%rd17, %r49, 8;
	add.s64 	%rd18, %rd16, %rd17;
	st.global.f64 	[%rd18], %fd107;
$L__BB0_20:
	ret;

}


// ===== COMPILED SASS (sm_100) =====

	.target	sm_100

	.elftype	@"ET_EXEC"


//--------------------- .note.nv.tkinfo           --------------------------
	.section	.note.nv.tkinfo,"",@"SHT_NOTE"
	.sectionflags	@"SHF_NOTE_NV_TKINFO"
	.tkinfo
        /*0018*/ 	.word	0x00000002
        /*0030*/ 	.string	""
        /*0030*/ 	.string	"ptxas"
        /*0030*/ 	.string	"Cuda compilation tools, release 13.0, V13.0.88"
        /*0030*/ 	.string	"Build cuda_13.0.r13.0/compiler.36424714_0"
        /*0030*/ 	.string	"-arch sm_100 -m 64 "



//--------------------- .note.nv.cuinfo           --------------------------
	.section	.note.nv.cuinfo,"",@"SHT_NOTE"
	.sectionflags	@"SHF_NOTE_NV_CUINFO"
        /*0018*/ 	.short	0x0002
        /*001a*/ 	.short	0x0064
        /*001c*/ 	.short	0x0082
	.zero		2


//--------------------- .nv.info                  --------------------------
	.section	.nv.info,"",@"SHT_CUDA_INFO"
	.align	4


	//----- nvinfo : EIATTR_REGCOUNT
	.align		4
        /*0000*/ 	.byte	0x04, 0x2f
        /*0002*/ 	.short	(.L_1 - .L_0)
	.align		4
.L_0:
        /*0004*/ 	.word	index@(_Z16multiplicaMatrizPdS_S_i)
        /*0008*/ 	.word	0x00000020


	//----- nvinfo : EIATTR_FRAME_SIZE
	.align		4
.L_1:
        /*000c*/ 	.byte	0x04, 0x11
        /*000e*/ 	.short	(.L_3 - .L_2)
	.align		4
.L_2:
        /*0010*/ 	.word	index@(_Z16multiplicaMatrizPdS_S_i)
        /*0014*/ 	.word	0x00000000


	//----- nvinfo : EIATTR_MIN_STACK_SIZE
	.align		4
.L_3:
        /*0018*/ 	.byte	0x04, 0x12
        /*001a*/ 	.short	(.L_5 - .L_4)
	.align		4
.L_4:
        /*001c*/ 	.word	index@(_Z16multiplicaMatrizPdS_S_i)
        /*0020*/ 	.word	0x00000000
.L_5:


//--------------------- .nv.compat                --------------------------
	.section	.nv.compat,"",@"SHT_CUDA_COMPAT_INFO"
	.align	4
        /*0000*/ 	.byte	0x02, 0x09, 0x00, 0x00, 0x02, 0x02, 0x01, 0x00, 0x02, 0x05, 0x05, 0x00, 0x03, 0x07, 0x01, 0x01
        /*0010*/ 	.byte	0x02, 0x03, 0x00, 0x00, 0x02, 0x06, 0x01, 0x00, 0x04, 0x0b, 0x08, 0x00, 0x01, 0x00, 0x00, 0x00
        /*0020*/ 	.byte	0x00, 0x00, 0x00, 0x00


//--------------------- .nv.info._Z16multiplicaMatrizPdS_S_i --------------------------
	.section	.nv.info._Z16multiplicaMatrizPdS_S_i,"",@"SHT_CUDA_INFO"
	.sectionflags	@""
	.align	4


	//----- nvinfo : EIATTR_CUDA_API_VERSION
	.align		4
        /*0000*/ 	.byte	0x04, 0x37
        /*0002*/ 	.short	(.L_7 - .L_6)
.L_6:
        /*0004*/ 	.word	0x00000082


	//----- nvinfo : EIATTR_KPARAM_INFO
	.align		4
.L_7:
        /*0008*/ 	.byte	0x04, 0x17
        /*000a*/ 	.short	(.L_9 - .L_8)
.L_8:
        /*000c*/ 	.word	0x00000000
        /*0010*/ 	.short	0x0003
        /*0012*/ 	.short	0x0018
        /*0014*/ 	.byte	0x00, 0xf0, 0x11, 0x00


	//----- nvinfo : EIATTR_KPARAM_INFO
	.align		4
.L_9:
        /*0018*/ 	.byte	0x04, 0x17
        /*001a*/ 	.short	(.L_11 - .L_10)
.L_10:
        /*001c*/ 	.word	0x00000000
        /*0020*/ 	.short	0x0002
        /*0022*/ 	.short	0x0010
        /*0024*/ 	.byte	0x00, 0xf5, 0x21, 0x00


	//----- nvinfo : EIATTR_KPARAM_INFO
	.align		4
.L_11:
        /*0028*/ 	.byte	0x04, 0x17
        /*002a*/ 	.short	(.L_13 - .L_12)
.L_12:
        /*002c*/ 	.word	0x00000000
        /*0030*/ 	.short	0x0001
        /*0032*/ 	.short	0x0008
        /*0034*/ 	.byte	0x00, 0xf5, 0x21, 0x00


	//----- nvinfo : EIATTR_KPARAM_INFO
	.align		4
.L_13:
        /*0038*/ 	.byte	0x04, 0x17
        /*003a*/ 	.short	(.L_15 - .L_14)
.L_14:
        /*003c*/ 	.word	0x00000000
        /*0040*/ 	.short	0x0000
        /*0042*/ 	.short	0x0000
        /*0044*/ 	.byte	0x00, 0xf5, 0x21, 0x00


	//----- nvinfo : EIATTR_SPARSE_MMA_MASK
	.align		4
.L_15:
        /*0048*/ 	.byte	0x03, 0x50
        /*004a*/ 	.short	0x0000


	//----- nvinfo : EIATTR_MAXREG_COUNT
	.align		4
        /*004c*/ 	.byte	0x03, 0x1b
        /*004e*/ 	.short	0x00ff


	//----- nvinfo : EIATTR_NUM_BARRIERS
	.align		4
        /*0050*/ 	.byte	0x02, 0x4c
        /*0052*/ 	.byte	0x01
	.zero		1


	//----- nvinfo : EIATTR_MERCURY_ISA_VERSION
	.align		4
        /*0054*/ 	.byte	0x03, 0x5f
        /*0056*/ 	.short	0x0101


	//----- nvinfo : EIATTR_VRC_CTA_INIT_COUNT
	.align		4
        /*0058*/ 	.byte	0x02, 0x4a
	.zero		1
	.zero		1


	//----- nvinfo : EIATTR_EXIT_INSTR_OFFSETS
	.align		4
        /*005c*/ 	.byte	0x04, 0x1c
        /*005e*/ 	.short	(.L_17 - .L_16)


	//   ....[0]....
.L_16:
        /*0060*/ 	.word	0x000009a0


	//   ....[1]....
        /*0064*/ 	.word	0x000009f0


	//----- nvinfo : EIATTR_CBANK_PARAM_SIZE
	.align		4
.L_17:
        /*0068*/ 	.byte	0x03, 0x19
        /*006a*/ 	.short	0x001c


	//----- nvinfo : EIATTR_PARAM_CBANK
	.align		4
        /*006c*/ 	.byte	0x04, 0x0a
        /*006e*/ 	.short	(.L_19 - .L_18)
	.align		4
.L_18:
        /*0070*/ 	.word	index@(.nv.constant0._Z16multiplicaMatrizPdS_S_i)
        /*0074*/ 	.short	0x0380
        /*0076*/ 	.short	0x001c


	//----- nvinfo : EIATTR_SW_WAR
	.align		4
.L_19:
        /*0078*/ 	.byte	0x04, 0x36
        /*007a*/ 	.short	(.L_21 - .L_20)
.L_20:
        /*007c*/ 	.word	0x00000008
.L_21:


//--------------------- .nv.callgraph             --------------------------
	.section	.nv.callgraph,"",@"SHT_CUDA_CALLGRAPH"
	.align	4
	.sectionentsize	8
	.align		4
        /*0000*/ 	.word	0x00000000
	.align		4
        /*0004*/ 	.word	0xffffffff
	.align		4
        /*0008*/ 	.word	0x00000000
	.align		4
        /*000c*/ 	.word	0xfffffffe
	.align		4
        /*0010*/ 	.word	0x00000000
	.align		4
        /*0014*/ 	.word	0xfffffffd
	.align		4
        /*0018*/ 	.word	0x00000000
	.align		4
        /*001c*/ 	.word	0xfffffffc


//--------------------- .text._Z16multiplicaMatrizPdS_S_i --------------------------
	.section	.text._Z16multiplicaMatrizPdS_S_i,"ax",@progbits
	.align	128
        .global         _Z16multiplicaMatrizPdS_S_i
        .type           _Z16multiplicaMatrizPdS_S_i,@function
        .size           _Z16multiplicaMatrizPdS_S_i,(.L_x_4 - _Z16multiplicaMatrizPdS_S_i)
        .other          _Z16multiplicaMatrizPdS_S_i,@"STO_CUDA_ENTRY STV_DEFAULT"
_Z16multiplicaMatrizPdS_S_i:
.text._Z16multiplicaMatrizPdS_S_i:
[----:B------:R-:W-:Y:S01]  /*0000*/  LDC R1, c[0x0][0x37c] ;  /* 0x0000df00ff017b82 */ /* 0x000fe20000000800 */
[----:B------:R-:W0:Y:S07]  /*0010*/  S2R R5, SR_TID.X ;  /* 0x0000000000057919 */ /* 0x000e2e0000002100 */
[----:B------:R-:W1:Y:S01]  /*0020*/  S2UR UR6, SR_CgaCtaId ;  /* 0x00000000000679c3 */ /* 0x000e620000008800 */
[----:B------:R-:W2:Y:S01]  /*0030*/  LDCU UR7, c[0x0][0x370] ;  /* 0x00006e00ff0777ac */ /* 0x000ea20008000800 */
[----:B------:R-:W-:Y:S01]  /*0040*/  CS2R R22, SRZ ;  /* 0x0000000000167805 */ /* 0x000fe2000001ff00 */
[----:B------:R-:W3:Y:S01]  /*0050*/  S2R R11, SR_TID.Y ;  /* 0x00000000000b7919 */ /* 0x000ee20000002200 */
[----:B------:R-:W4:Y:S01]  /*0060*/  LDCU UR10, c[0x0][0x398] ;  /* 0x00007300ff0a77ac */ /* 0x000f220008000800 */
[----:B------:R-:W5:Y:S01]  /*0070*/  S2R R0, SR_CTAID.X ;  /* 0x0000000000007919 */ /* 0x000f620000002500 */
[----:B------:R-:W-:Y:S01]  /*0080*/  UMOV UR4, 0x400 ;  /* 0x0000040000047882 */ /* 0x000fe20000000000 */
[----:B------:R-:W0:Y:S01]  /*0090*/  LDCU.64 UR8, c[0x0][0x358] ;  /* 0x00006b00ff0877ac */ /* 0x000e220008000a00 */
[----:B------:R-:W5:Y:S01]  /*00a0*/  S2R R9, SR_CTAID.Y ;  /* 0x0000000000097919 */ /* 0x000f620000002600 */
[----:B------:R-:W-:-:S02]  /*00b0*/  UIADD3 UR5, UPT, UPT, UR4, 0x200, URZ ;  /* 0x0000020004057890 */ /* 0x000fc4000fffe0ff */
[----:B--2---:R-:W-:Y:S01]  /*00c0*/  UISETP.NE.AND UP0, UPT, UR7, 0x1, UPT ;  /* 0x000000010700788c */ /* 0x004fe2000bf05270 */
[----:B----4-:R-:W-:Y:S01]  /*00d0*/  IMAD.U32 R18, RZ, RZ, UR10 ;  /* 0x0000000aff127e24 */ /* 0x010fe2000f8e00ff */
[----:B-1----:R-:W-:Y:S02]  /*00e0*/  ULEA UR4, UR6, UR4, 0x18 ;  /* 0x0000000406047291 */ /* 0x002fe4000f8ec0ff */
[----:B------:R-:W-:Y:S01]  /*00f0*/  ULEA UR5, UR6, UR5, 0x18 ;  /* 0x0000000506057291 */ /* 0x000fe2000f8ec0ff */
[----:B------:R-:W-:-:S03]  /*0100*/  IMAD R15, R18, R18, RZ ;  /* 0x00000012120f7224 */ /* 0x000fc600078e02ff */
[----:B0-----:R-:W-:Y:S01]  /*0110*/  LEA R2, R5, UR4, 0x6 ;  /* 0x0000000405027c11 */ /* 0x001fe2000f8e30ff */
[----:B------:R-:W-:Y:S01]  /*0120*/  UMOV UR4, URZ ;  /* 0x000000ff00047c82 */ /* 0x000fe20008000000 */
[----:B---3--:R-:W-:-:S03]  /*0130*/  LEA R16, R11, UR5, 0x3 ;  /* 0x000000050b107c11 */ /* 0x008fc6000f8e18ff */
[----:B------:R-:W-:Y:S02]  /*0140*/  IMAD R13, R11, 0x8, R2 ;  /* 0x000000080b0d7824 */ /* 0x000fe400078e0202 */
[----:B-----5:R-:W-:Y:S02]  /*0150*/  IMAD R0, R0, 0x8, R5 ;  /* 0x0000000800007824 */ /* 0x020fe400078e0205 */
[----:B------:R-:W-:Y:S01]  /*0160*/  IMAD R17, R5, 0x40, R16 ;  /* 0x0000004005117824 */ /* 0x000fe200078e0210 */
[----:B------:R-:W-:Y:S01]  /*0170*/  LEA R3, R9, R11, 0x3 ;  /* 0x0000000b09037211 */ /* 0x000fe200078e18ff */
[----:B------:R-:W-:Y:S01]  /*0180*/  IMAD R14, R0, R18, R11 ;  /* 0x00000012000e7224 */ /* 0x000fe200078e020b */
[----:B------:R-:W-:Y:S06]  /*0190*/  BRA.U !UP0, `(.L_x_0) ;  /* 0x0000000508587547 */ /* 0x000fec000b800000 */
[----:B------:R-:W0:Y:S01]  /*01a0*/  LDC R4, c[0x0][0x398] ;  /* 0x0000e600ff047b82 */ /* 0x000e220000000800 */
[C---:B------:R-:W-:Y:S01]  /*01b0*/  IADD3 R7, PT, PT, R5.reuse, 0x8, RZ ;  /* 0x0000000805077810 */ /* 0x040fe20007ffe0ff */
[-CC-:B------:R-:W-:Y:S01]  /*01c0*/  IMAD R6, R5, R18.reuse, R11.reuse ;  /* 0x0000001205067224 */ /* 0x180fe200078e020b */
[----:B------:R-:W-:Y:S01]  /*01d0*/  ULOP3.LUT UR4, UR7, 0xfffffffe, URZ, 0xc0, !UPT ;  /* 0xfffffffe07047892 */ /* 0x000fe2000f8ec0ff */
[----:B------:R-:W-:Y:S02]  /*01e0*/  CS2R R22, SRZ ;  /* 0x0000000000167805 */ /* 0x000fe4000001ff00 */
[----:B------:R-:W-:Y:S01]  /*01f0*/  IMAD R12, R7, R18, R11 ;  /* 0x00000012070c7224 */ /* 0x000fe200078e020b */
[----:B------:R-:W-:Y:S01]  /*0200*/  UIADD3 UR4, UPT, UPT, -UR4, URZ, URZ ;  /* 0x000000ff04047290 */ /* 0x000fe2000fffe1ff */
[----:B------:R-:W1:Y:S01]  /*0210*/  LDC.64 R20, c[0x0][0x380] ;  /* 0x0000e000ff147b82 */ /* 0x000e620000000a00 */
[C---:B------:R-:W-:Y:S01]  /*0220*/  IMAD R7, R9.reuse, 0x8, R6 ;  /* 0x0000000809077824 */ /* 0x040fe200078e0206 */
[----:B------:R-:W-:Y:S01]  /*0230*/  MOV R6, R14 ;  /* 0x0000000e00067202 */ /* 0x000fe20000000f00 */
[----:B------:R-:W-:-:S08]  /*0240*/  IMAD R12, R9, 0x8, R12 ;  /* 0x00000008090c7824 */ /* 0x000fd000078e020c */
.L_x_1:
[-C--:B------:R-:W-:Y:S02]  /*0250*/  ISETP.GE.AND P1, PT, R7, R15.reuse, PT ;  /* 0x0000000f0700720c */ /* 0x080fe40003f26270 */
[----:B------:R-:W-:Y:S02]  /*0260*/  CS2R R8, SRZ ;  /* 0x0000000000087805 */ /* 0x000fe4000001ff00 */
[C---:B------:R-:W-:Y:S01]  /*0270*/  ISETP.GE.AND P0, PT, R6.reuse, R15, PT ;  /* 0x0000000f0600720c */ /* 0x040fe20003f06270 */
[----:B-1----:R-:W-:Y:S01]  /*0280*/  IMAD.WIDE R18, R6, 0x8, R20 ;  /* 0x0000000806127825 */ /* 0x002fe200078e0214 */
[----:B------:R-:W-:-:S07]  /*0290*/  CS2R R28, SRZ ;  /* 0x00000000001c7805 */ /* 0x000fce000001ff00 */
[----:B------:R-:W1:Y:S04]  /*02a0*/  @!P1 LDC.64 R26, c[0x0][0x388] ;  /* 0x0000e200ff1a9b82 */ /* 0x000e680000000a00 */
[----:B------:R-:W2:Y:S01]  /*02b0*/  @!P0 LDG.E.64 R8, desc[UR8][R18.64] ;  /* 0x0000000812088981 */ /* 0x000ea2000c1e1b00 */
[----:B-1----:R-:W-:-:S05]  /*02c0*/  @!P1 IMAD.WIDE R26, R7, 0x8, R26 ;  /* 0x00000008071a9825 */ /* 0x002fca00078e021a */
[----:B------:R-:W3:Y:S04]  /*02d0*/  @!P1 LDG.E.64 R28, desc[UR8][R26.64] ;  /* 0x000000081a1c9981 */ /* 0x000ee8000c1e1b00 */
[----:B--2---:R-:W-:Y:S04]  /*02e0*/  STS.64 [R13], R8 ;  /* 0x000000080d007388 */ /* 0x004fe80000000a00 */
[----:B---3--:R-:W-:Y:S01]  /*02f0*/  STS.64 [R17], R28 ;  /* 0x0000001c11007388 */ /* 0x008fe20000000a00 */
[----:B------:R-:W-:Y:S06]  /*0300*/  BAR.SYNC.DEFER_BLOCKING 0x0 ;  /* 0x0000000000007b1d */ /* 0x000fec0000010000 */
[----:B------:R-:W-:Y:S04]  /*0310*/  LDS.64 R24, [R16] ;  /* 0x0000000010187984 */ /* 0x000fe80000000a00 */
[----:B------:R-:W1:Y:S02]  /*0320*/  LDS.128 R8, [R2] ;  /* 0x0000000002087984 */ /* 0x000e640000000c00 */
[----:B-1----:R-:W-:-:S02]  /*0330*/  DFMA R22, R8, R24, R22 ;  /* 0x000000180816722b */ /* 0x002fc40000000016 */
[----:B------:R-:W1:Y:S06]  /*0340*/  LDS.64 R24, [R16+0x40] ;  /* 0x0000400010187984 */ /* 0x000e6c0000000a00 */
[----:B-1----:R-:W-:Y:S02]  /*0350*/  DFMA R24, R24, R10, R22 ;  /* 0x0000000a1818722b */ /* 0x002fe40000000016 */
[----:B------:R-:W-:Y:S04]  /*0360*/  LDS.64 R22, [R16+0x80] ;  /* 0x0000800010167984 */ /* 0x000fe80000000a00 */
[----:B------:R-:W1:Y:S02]  /*0370*/  LDS.128 R8, [R2+0x10] ;  /* 0x0000100002087984 */ /* 0x000e640000000c00 */
[----:B-1----:R-:W-:-:S02]  /*0380*/  DFMA R22, R8, R22, R24 ;  /* 0x000000160816722b */ /* 0x002fc40000000018 */
[----:B------:R-:W1:Y:S06]  /*0390*/  LDS.64 R24, [R16+0xc0] ;  /* 0x0000c00010187984 */ /* 0x000e6c0000000a00 */
[----:B-1----:R-:W-:Y:S02]  /*03a0*/  DFMA R24, R24, R10, R22 ;  /* 0x0000000a1818722b */ /* 0x002fe40000000016 */
[----:B------:R-:W-:Y:S04]  /*03b0*/  LDS.64 R22, [R16+0x100] ;  /* 0x0001000010167984 */ /* 0x000fe80000000a00 */
[----:B------:R-:W1:Y:S02]  /*03c0*/  LDS.128 R8, [R2+0x20] ;  /* 0x0000200002087984 */ /* 0x000e640000000c00 */
[----:B-1----:R-:W-:-:S02]  /*03d0*/  DFMA R8, R8, R22, R24 ;  /* 0x000000160808722b */ /* 0x002fc40000000018 */
[----:B------:R-:W1:Y:S04]  /*03e0*/  LDS.64 R22, [R16+0x140] ;  /* 0x0001400010167984 */ /* 0x000e680000000a00 */
[----:B------:R-:W-:Y:S02]  /*03f0*/  LDS.64 R24, [R16+0x180] ;  /* 0x0001800010187984 */ /* 0x000fe40000000a00 */
[----:B-1----:R-:W-:Y:S02]  /*0400*/  DFMA R22, R22, R10, R8 ;  /* 0x0000000a1616722b */ /* 0x002fe40000000008 */
[----:B------:R-:W1:Y:S01]  /*0410*/  LDS.128 R8, [R2+0x30] ;  /* 0x0000300002087984 */ /* 0x000e620000000c00 */
[----:B------:R-:W-:-:S05]  /*0420*/  VIADD R26, R6, 0x8 ;  /* 0x00000008061a7836 */ /* 0x000fca0000000000 */
[-C--:B------:R-:W-:Y:S02]  /*0430*/  ISETP.GE.AND P0, PT, R26, R15.reuse, PT ;  /* 0x0000000f1a00720c */ /* 0x080fe40003f06270 */
[----:B------:R-:W-:Y:S01]  /*0440*/  CS2R R26, SRZ ;  /* 0x00000000001a7805 */ /* 0x000fe2000001ff00 */
[----:B-1----:R-:W-:Y:S01]  /*0450*/  DFMA R24, R8, R24, R22 ;  /* 0x000000180818722b */ /* 0x002fe20000000016 */
[----:B------:R-:W1:Y:S01]  /*0460*/  LDS.64 R8, [R16+0x1c0] ;  /* 0x0001c00010087984 */ /* 0x000e620000000a00 */
[----:B------:R-:W-:Y:S08]  /*0470*/  BAR.SYNC.DEFER_BLOCKING 0x0 ;  /* 0x0000000000007b1d */ /* 0x000ff00000010000 */
[----:B------:R-:W2:Y:S01]  /*0480*/  @!P0 LDG.E.64 R26, desc[UR8][R18.64+0x40] ;  /* 0x00004008121a8981 */ /* 0x000ea2000c1e1b00 */
[----:B------:R-:W-:-:S13]  /*0490*/  ISETP.GE.AND P0, PT, R12, R15, PT ;  /* 0x0000000f0c00720c */ /* 0x000fda0003f06270 */
[----:B------:R-:W3:Y:S02]  /*04a0*/  @!P0 LDC.64 R22, c[0x0][0x388] ;  /* 0x0000e200ff168b82 */ /* 0x000ee40000000a00 */
[----:B---3--:R-:W-:Y:S01]  /*04b0*/  @!P0 IMAD.WIDE R28, R12, 0x8, R22 ;  /* 0x000000080c1c8825 */ /* 0x008fe200078e0216 */
[----:B------:R-:W-:-:S06]  /*04c0*/  CS2R R22, SRZ ;  /* 0x0000000000167805 */ /* 0x000fcc000001ff00 */
[----:B------:R-:W3:Y:S01]  /*04d0*/  @!P0 LDG.E.64 R22, desc[UR8][R28.64] ;  /* 0x000000081c168981 */ /* 0x000ee2000c1e1b00 */
[----:B-1----:R-:W-:Y:S01]  /*04e0*/  DFMA R24, R8, R10, R24 ;  /* 0x0000000a0818722b */ /* 0x002fe20000000018 */
[----:B------:R-:W-:-:S04]  /*04f0*/  UIADD3 UR4, UPT, UPT, UR4, 0x2, URZ ;  /* 0x0000000204047890 */ /* 0x000fc8000fffe0ff */
[----:B------:R-:W-:Y:S01]  /*0500*/  UISETP.NE.AND UP0, UPT, UR4, URZ, UPT ;  /* 0x000000ff0400728c */ /* 0x000fe2000bf05270 */
[----:B------:R-:W-:Y:S01]  /*0510*/  IADD3 R6, PT, PT, R6, 0x10, RZ ;  /* 0x0000001006067810 */ /* 0x000fe20007ffe0ff */
[----:B--2---:R-:W-:Y:S04]  /*0520*/  STS.64 [R13], R26 ;  /* 0x0000001a0d007388 */ /* 0x004fe80000000a00 */
[----:B---3--:R-:W-:Y:S01]  /*0530*/  STS.64 [R17], R22 ;  /* 0x0000001611007388 */ /* 0x008fe20000000a00 */
[----:B------:R-:W-:Y:S06]  /*0540*/  BAR.SYNC.DEFER_BLOCKING 0x0 ;  /* 0x0000000000007b1d */ /* 0x000fec0000010000 */
[----:B------:R-:W-:Y:S04]  /*0550*/  LDS.64 R22, [R16] ;  /* 0x0000000010167984 */ /* 0x000fe80000000a00 */
[----:B------:R-:W1:Y:S04]  /*0560*/  LDS.128 R8, [R2] ;  /* 0x0000000002087984 */ /* 0x000e680000000c00 */
[----:B------:R-:W2:Y:S01]  /*0570*/  LDS.64 R18, [R16+0x40] ;  /* 0x0000400010127984 */ /* 0x000ea20000000a00 */
[----:B-1----:R-:W-:-:S03]  /*0580*/  DFMA R8, R8, R22, R24 ;  /* 0x000000160808722b */ /* 0x002fc60000000018 */
[----:B------:R-:W-:Y:S04]  /*0590*/  LDS.64 R22, [R16+0x80] ;  /* 0x0000800010167984 */ /* 0x000fe80000000a00 */
[----:B------:R-:W-:Y:S01]  /*05a0*/  LDS.64 R24, [R16+0xc0] ;  /* 0x0000c00010187984 */ /* 0x000fe20000000a00 */
[----:B--2---:R-:W-:-:S03]  /*05b0*/  DFMA R18, R18, R10, R8 ;  /* 0x0000000a1212722b */ /* 0x004fc60000000008 */
[----:B------:R-:W1:Y:S05]  /*05c0*/  LDS.128 R8, [R2+0x10] ;  /* 0x0000100002087984 */ /* 0x000e6a0000000c00 */
[----:B-1----:R-:W-:Y:S02]  /*05d0*/  DFMA R22, R8, R22, R18 ;  /* 0x000000160816722b */ /* 0x002fe40000000012 */
[----:B------:R-:W-:Y:S06]  /*05e0*/  LDS.64 R18, [R16+0x100] ;  /* 0x0001000010127984 */ /* 0x000fec0000000a00 */
[----:B------:R-:W-:Y:S01]  /*05f0*/  DFMA R22, R24, R10, R22 ;  /* 0x0000000a1816722b */ /* 0x000fe20000000016 */
[----:B------:R-:W1:Y:S04]  /*0600*/  LDS.128 R8, [R2+0x20] ;  /* 0x0000200002087984 */ /* 0x000e680000000c00 */
[----:B------:R-:W2:Y:S03]  /*0610*/  LDS.64 R24, [R16+0x140] ;  /* 0x0001400010187984 */ /* 0x000ea60000000a00 */
[----:B-1----:R-:W-:Y:S01]  /*0620*/  DFMA R8, R8, R18, R22 ;  /* 0x000000120808722b */ /* 0x002fe20000000016 */
[----:B------:R-:W-:Y:S04]  /*0630*/  LDS.64 R18, [R16+0x180] ;  /* 0x0001800010127984 */ /* 0x000fe80000000a00 */
[----:B------:R-:W-:Y:S03]  /*0640*/  LDS.64 R22, [R16+0x1c0] ;  /* 0x0001c00010167984 */ /* 0x000fe60000000a00 */
[----:B--2---:R-:W-:-:S02]  /*0650*/  DFMA R24, R24, R10, R8 ;  /* 0x0000000a1818722b */ /* 0x004fc40000000008 */
[----:B------:R-:W1:Y:S06]  /*0660*/  LDS.128 R8, [R2+0x30] ;  /* 0x0000300002087984 */ /* 0x000e6c0000000c00 */
[----:B-1----:R-:W-:Y:S01]  /*0670*/  DFMA R8, R8, R18, R24 ;  /* 0x000000120808722b */ /* 0x002fe20000000018 */
[----:B0-----:R-:W-:-:S04]  /*0680*/  IMAD.MOV.U32 R18, RZ, RZ, R4 ;  /* 0x000000ffff127224 */ /* 0x001fc800078e0004 */
[----:B------:R-:W-:-:S03]  /*0690*/  IMAD R7, R18, 0x10, R7 ;  /* 0x0000001012077824 */ /* 0x000fc600078e0207 */
[----:B------:R-:W-:Y:S01]  /*06a0*/  DFMA R22, R22, R10, R8 ;  /* 0x0000000a1616722b */ /* 0x000fe20000000008 */
[----:B------:R-:W-:Y:S01]  /*06b0*/  LEA R12, R18, R12, 0x4 ;  /* 0x0000000c120c7211 */ /* 0x000fe200078e20ff */
[----:B------:R-:W-:Y:S06]  /*06c0*/  BAR.SYNC.DEFER_BLOCKING 0x0 ;  /* 0x0000000000007b1d */ /* 0x000fec0000010000 */
[----:B------:R-:W-:Y:S05]  /*06d0*/  BRA.U UP0, `(.L_x_1) ;  /* 0xfffffff900dc7547 */ /* 0x000fea000b83ffff */
[----:B------:R-:W-:-:S04]  /*06e0*/  USHF.L.U32 UR4, UR7, 0x3, URZ ;  /* 0x0000000307047899 */ /* 0x000fc800080006ff */
[----:B------:R-:W-:-:S12]  /*06f0*/  ULOP3.LUT UR4, UR4, 0xfffffff0, URZ, 0xc0, !UPT ;  /* 0xfffffff004047892 */ /* 0x000fd8000f8ec0ff */
.L_x_0:
[----:B------:R-:W-:Y:S01]  /*0700*/  ULOP3.LUT UR5, UR7, 0x1, URZ, 0xc0, !UPT ;  /* 0x0000000107057892 */ /* 0x000fe2000f8ec0ff */
[----:B------:R-:W-:-:S03]  /*0710*/  VIMNMX R7, PT, PT, R0, R3, !PT ;  /* 0x0000000300077248 */ /* 0x000fc60007fe0100 */
[----:B------:R-:W-:Y:S01]  /*0720*/  UISETP.NE.U32.AND UP0, UPT, UR5, 0x1, UPT ;  /* 0x000000010500788c */ /* 0x000fe2000bf05070 */
[----:B------:R-:W-:-:S08]  /*0730*/  ISETP.GE.AND P2, PT, R7, R18, PT ;  /* 0x000000120700720c */ /* 0x000fd00003f46270 */
[----:B------:R-:W-:Y:S05]  /*0740*/  BRA.U UP0, `(.L_x_2) ;  /* 0x0000000100947547 */ /* 0x000fea000b800000 */
[----:B------:R-:W-:Y:S01]  /*0750*/  VIADD R5, R5, UR4 ;  /* 0x0000000405057c36 */ /* 0x000fe20008000000 */
[----:B------:R-:W-:Y:S02]  /*0760*/  IADD3 R4, PT, PT, R14, UR4, RZ ;  /* 0x000000040e047c10 */ /* 0x000fe4000fffe0ff */
[----:B------:R-:W-:Y:S01]  /*0770*/  CS2R R6, SRZ ;  /* 0x0000000000067805 */ /* 0x000fe2000001ff00 */
[----:B------:R-:W-:Y:S01]  /*0780*/  IMAD R5, R5, R18, R3 ;  /* 0x0000001205057224 */ /* 0x000fe200078e0203 */
[----:B------:R-:W-:-:S04]  /*0790*/  ISETP.GE.AND P0, PT, R4, R15, PT ;  /* 0x0000000f0400720c */ /* 0x000fc80003f06270 */
[----:B------:R-:W-:Y:S02]  /*07a0*/  ISETP.GE.AND P1, PT, R5, R15, PT ;  /* 0x0000000f0500720c */ /* 0x000fe40003f26270 */
[----:B------:R-:W-:-:S07]  /*07b0*/  CS2R R14, SRZ ;  /* 0x00000000000e7805 */ /* 0x000fce000001ff00 */
[----:B------:R-:W0:Y:S08]  /*07c0*/  @!P0 LDC.64 R28, c[0x0][0x380] ;  /* 0x0000e000ff1c8b82 */ /* 0x000e300000000a00 */
[----:B------:R-:W1:Y:S01]  /*07d0*/  @!P1 LDC.64 R8, c[0x0][0x388] ;  /* 0x0000e200ff089b82 */ /* 0x000e620000000a00 */
[----:B0-----:R-:W-:-:S05]  /*07e0*/  @!P0 IMAD.WIDE R28, R4, 0x8, R28 ;  /* 0x00000008041c8825 */ /* 0x001fca00078e021c */
[----:B------:R-:W2:Y:S01]  /*07f0*/  @!P0 LDG.E.64 R14, desc[UR8][R28.64] ;  /* 0x000000081c0e8981 */ /* 0x000ea2000c1e1b00 */
[----:B-1----:R-:W-:-:S05]  /*0800*/  @!P1 IMAD.WIDE R8, R5, 0x8, R8 ;  /* 0x0000000805089825 */ /* 0x002fca00078e0208 */
[----:B------:R-:W3:Y:S04]  /*0810*/  @!P1 LDG.E.64 R6, desc[UR8][R8.64] ;  /* 0x0000000808069981 */ /* 0x000ee8000c1e1b00 */
[----:B--2---:R-:W-:Y:S04]  /*0820*/  STS.64 [R13], R14 ;  /* 0x0000000e0d007388 */ /* 0x004fe80000000a00 */
[----:B---3--:R-:W-:Y:S01]  /*0830*/  STS.64 [R17], R6 ;  /* 0x0000000611007388 */ /* 0x008fe20000000a00 */
[----:B------:R-:W-:Y:S06]  /*0840*/  BAR.SYNC.DEFER_BLOCKING 0x0 ;  /* 0x0000000000007b1d */ /* 0x000fec0000010000 */
[----:B------:R-:W-:Y:S04]  /*0850*/  LDS.64 R28, [R16] ;  /* 0x00000000101c7984 */ /* 0x000fe80000000a00 */
[----:B------:R-:W0:Y:S04]  /*0860*/  LDS.128 R4, [R2] ;  /* 0x0000000002047984 */ /* 0x000e280000000c00 */
[----:B------:R-:W1:Y:S04]  /*0870*/  LDS.64 R26, [R16+0x40] ;  /* 0x00004000101a7984 */ /* 0x000e680000000a00 */
[----:B------:R-:W-:Y:S04]  /*0880*/  LDS.64 R24, [R16+0x80] ;  /* 0x0000800010187984 */ /* 0x000fe80000000a00 */
[----:B------:R-:W2:Y:S04]  /*0890*/  LDS.128 R8, [R2+0x10] ;  /* 0x0000100002087984 */ /* 0x000ea80000000c00 */
[----:B------:R-:W3:Y:S04]  /*08a0*/  LDS.64 R20, [R16+0xc0] ;  /* 0x0000c00010147984 */ /* 0x000ee80000000a00 */
[----:B------:R-:W-:Y:S01]  /*08b0*/  LDS.128 R12, [R2+0x20] ;  /* 0x00002000020c7984 */ /* 0x000fe20000000c00 */
[----:B0-----:R-:W-:-:S03]  /*08c0*/  DFMA R4, R4, R28, R22 ;  /* 0x0000001c0404722b */ /* 0x001fc60000000016 */
[----:B------:R-:W0:Y:S04]  /*08d0*/  LDS.64 R22, [R16+0x100] ;  /* 0x0001000010167984 */ /* 0x000e280000000a00 */
[----:B------:R-:W-:Y:S01]  /*08e0*/  LDS.64 R28, [R16+0x1c0] ;  /* 0x0001c000101c7984 */ /* 0x000fe20000000a00 */
[----:B-1----:R-:W-:-:S03]  /*08f0*/  DFMA R4, R26, R6, R4 ;  /* 0x000000061a04722b */ /* 0x002fc60000000004 */
[----:B------:R-:W1:Y:S05]  /*0900*/  LDS.64 R26, [R16+0x140] ;  /* 0x00014000101a7984 */ /* 0x000e6a0000000a00 */
[----:B--2---:R-:W-:Y:S01]  /*0910*/  DFMA R24, R8, R24, R4 ;  /* 0x000000180818722b */ /* 0x004fe20000000004 */
[----:B------:R-:W-:Y:S04]  /*0920*/  LDS.64 R8, [R16+0x180] ;  /* 0x0001800010087984 */ /* 0x000fe80000000a00 */
[----:B------:R-:W2:Y:S03]  /*0930*/  LDS.128 R4, [R2+0x30] ;  /* 0x0000300002047984 */ /* 0x000ea60000000c00 */
[----:B---3--:R-:W-:-:S08]  /*0940*/  DFMA R10, R20, R10, R24 ;  /* 0x0000000a140a722b */ /* 0x008fd00000000018 */
[----:B0-----:R-:W-:-:S08]  /*0950*/  DFMA R10, R12, R22, R10 ;  /* 0x000000160c0a722b */ /* 0x001fd0000000000a */
[----:B-1----:R-:W-:-:S08]  /*0960*/  DFMA R10, R26, R14, R10 ;  /* 0x0000000e1a0a722b */ /* 0x002fd0000000000a */
[----:B--2---:R-:W-:-:S08]  /*0970*/  DFMA R4, R4, R8, R10 ;  /* 0x000000080404722b */ /* 0x004fd0000000000a */
[----:B------:R-:W-:Y:S01]  /*0980*/  DFMA R22, R28, R6, R4 ;  /* 0x000000061c16722b */ /* 0x000fe20000000004 */
[----:B------:R-:W-:Y:S10]  /*0990*/  BAR.SYNC.DEFER_BLOCKING 0x0 ;  /* 0x0000000000007b1d */ /* 0x000ff40000010000 */
.L_x_2:
[----:B------:R-:W-:Y:S05]  /*09a0*/  @P2 EXIT ;  /* 0x000000000000294d */ /* 0x000fea0003800000 */
[----:B------:R-:W0:Y:S01]  /*09b0*/  LDC.64 R4, c[0x0][0x390] ;  /* 0x0000e400ff047b82 */ /* 0x000e220000000a00 */
[----:B------:R-:W-:-:S04]  /*09c0*/  IMAD R3, R0, R18, R3 ;  /* 0x0000001200037224 */ /* 0x000fc800078e0203 */
[----:B0-----:R-:W-:-:S05]  /*09d0*/  IMAD.WIDE R2, R3, 0x8, R4 ;  /* 0x0000000803027825 */ /* 0x001fca00078e0204 */
[----:B------:R-:W-:Y:S01]  /*09e0*/  STG.E.64 desc[UR8][R2.64], R22 ;  /* 0x0000001602007986 */ /* 0x000fe2000c101b08 */
[----:B------:R-:W-:Y:S05]  /*09f0*/  EXIT ;  /* 0x000000000000794d */ /* 0x000fea0003800000 */
.L_x_3:
[----:B------:R-:W-:-:S00]  /*0a00*/  BRA `(.L_x_3) ;  /* 0xfffffffc00fc7947 */ /* 0x000fc0000383ffff */
[----:B------:R-:W-:-:S00]  /*0a10*/  NOP ;  /* 0x0000000000007918 */ /* 0x000fc00000000000 */
        /* <DEDUP_REMOVED lines=14> */
.L_x_4:


//--------------------- .nv.shared._Z16multiplicaMatrizPdS_S_i --------------------------
	.section	.nv.shared._Z16multiplicaMatrizPdS_S_i,"aw",@nobits
	.sectionflags	@""
	.align	8
.nv.shared._Z16multiplicaMatrizPdS_S_i:
	.zero		2048


//--------------------- .nv.shared.reserved.0     --------------------------
	.section	.nv.shared.reserved.0,"aw",@nobits
	.weak		__nv_reservedSMEM_offset_0_alias
	.size		__nv_reservedSMEM_offset_0_alias, 0, 64
	.other		__nv_reservedSMEM_offset_0_alias,@"STO_CUDA_RESERVED_SHARED STV_DEFAULT"
__nv_reservedSMEM_offset_0_alias:
	.zero		0
	.zero		64


//--------------------- .nv.constant0._Z16multiplicaMatrizPdS_S_i --------------------------
	.section	.nv.constant0._Z16multiplicaMatrizPdS_S_i,"a",@progbits
	.sectionflags	@""
	.align	4
.nv.constant0._Z16multiplicaMatrizPdS_S_i:
	.zero		924


//--------------------- SYMBOLS --------------------------

	.type		.nv.reservedSmem.offset0,@object
	.size		.nv.reservedSmem.offset0,0x4
	.type		.nv.reservedSmem.cap,@object
	.size		.nv.reservedSmem.cap,0x4
